//
// Generated by NVIDIA NVVM Compiler
//
// Compiler Build ID: CL-36424714
// Cuda compilation tools, release 13.0, V13.0.88
// Based on NVVM 20.0.0
//

.version 9.0
.target sm_100
.address_size 64

	// .globl	_Z9RadixScanPjj
.extern .shared .align 16 .b8 s_scan[];

.visible .entry _Z9RadixScanPjj(
	.param .u64 .ptr .align 1 _Z9RadixScanPjj_param_0,
	.param .u32 _Z9RadixScanPjj_param_1
)
{
	.reg .pred 	%p<61>;
	.reg .b32 	%r<140>;
	.reg .b64 	%rd<9>;

	ld.param.u64 	%rd3, [_Z9RadixScanPjj_param_0];
	ld.param.u32 	%r49, [_Z9RadixScanPjj_param_1];
	cvta.to.global.u64 	%rd1, %rd3;
	mov.u32 	%r1, %ntid.x;
	mov.u32 	%r2, %tid.x;
	// begin inline asm
	mov.u32 %r50, %laneid;
	// end inline asm
	add.s32 	%r52, %r50, 1;
	and.b32  	%r4, %r52, 31;
	mov.u32 	%r53, %ctaid.x;
	mul.lo.s32 	%r5, %r49, %r53;
	rem.u32 	%r54, %r49, %r1;
	sub.s32 	%r6, %r49, %r54;
	setp.ge.u32 	%p1, %r2, %r6;
	add.s32 	%r55, %r5, %r2;
	mul.wide.u32 	%rd4, %r55, 4;
	add.s64 	%rd2, %rd1, %rd4;
	shl.b32 	%r56, %r2, 2;
	mov.u32 	%r57, s_scan;
	add.s32 	%r7, %r57, %r56;
	and.b32  	%r58, %r56, 3968;
	add.s32 	%r8, %r57, %r58;
	mad.lo.s32 	%r9, %r2, 124, %r7;
	mov.b32 	%r134, 0;
	mov.u32 	%r135, %r2;
	@%p1 bra 	$L__BB0_15;
	shr.u32 	%r10, %r1, 5;
	add.s32 	%r11, %r4, %r5;
	shl.b32 	%r60, %r1, 2;
	add.s32 	%r12, %r57, %r60;
	mov.b32 	%r134, 0;
	mov.u32 	%r135, %r2;
$L__BB0_2:
	setp.lt.u32 	%p2, %r50, 16;
	setp.lt.u32 	%p3, %r50, 8;
	setp.lt.u32 	%p4, %r50, 4;
	setp.lt.u32 	%p5, %r50, 2;
	setp.eq.s32 	%p6, %r50, 0;
	setp.ge.u32 	%p7, %r2, %r10;
	ld.global.u32 	%r62, [%rd2];
	shfl.sync.up.b32	%r63|%p8, %r62, 1, 0, -1;
	selp.b32 	%r64, 0, %r63, %p6;
	add.s32 	%r65, %r64, %r62;
	shfl.sync.up.b32	%r66|%p9, %r65, 2, 0, -1;
	selp.b32 	%r67, 0, %r66, %p5;
	add.s32 	%r68, %r67, %r65;
	shfl.sync.up.b32	%r69|%p10, %r68, 4, 0, -1;
	selp.b32 	%r70, 0, %r69, %p4;
	add.s32 	%r71, %r70, %r68;
	shfl.sync.up.b32	%r72|%p11, %r71, 8, 0, -1;
	selp.b32 	%r73, 0, %r72, %p3;
	add.s32 	%r74, %r73, %r71;
	shfl.sync.up.b32	%r75|%p12, %r74, 16, 0, -1;
	selp.b32 	%r76, 0, %r75, %p2;
	add.s32 	%r77, %r76, %r74;
	st.shared.u32 	[%r7], %r77;
	bar.sync 	0;
	@%p7 bra 	$L__BB0_10;
	ld.shared.u32 	%r131, [%r9+124];
	// begin inline asm
	activemask.b32 %r78;
	// end inline asm
	popc.b32 	%r17, %r78;
	setp.lt.u32 	%p13, %r17, 2;
	@%p13 bra 	$L__BB0_9;
	setp.eq.s32 	%p14, %r50, 0;
	shfl.sync.up.b32	%r79|%p15, %r131, 1, 0, %r78;
	selp.b32 	%r80, 0, %r79, %p14;
	add.s32 	%r131, %r80, %r131;
	setp.eq.s32 	%p16, %r17, 2;
	@%p16 bra 	$L__BB0_9;
	setp.lt.u32 	%p17, %r50, 2;
	shfl.sync.up.b32	%r81|%p18, %r131, 2, 0, %r78;
	selp.b32 	%r82, 0, %r81, %p17;
	add.s32 	%r131, %r82, %r131;
	setp.lt.u32 	%p19, %r17, 5;
	@%p19 bra 	$L__BB0_9;
	setp.lt.u32 	%p20, %r50, 4;
	shfl.sync.up.b32	%r83|%p21, %r131, 4, 0, %r78;
	selp.b32 	%r84, 0, %r83, %p20;
	add.s32 	%r131, %r84, %r131;
	setp.lt.u32 	%p22, %r17, 9;
	@%p22 bra 	$L__BB0_9;
	setp.lt.u32 	%p23, %r50, 8;
	shfl.sync.up.b32	%r85|%p24, %r131, 8, 0, %r78;
	selp.b32 	%r86, 0, %r85, %p23;
	add.s32 	%r131, %r86, %r131;
	setp.lt.u32 	%p25, %r17, 17;
	@%p25 bra 	$L__BB0_9;
	setp.lt.u32 	%p26, %r50, 16;
	shfl.sync.up.b32	%r87|%p27, %r131, 16, 0, %r78;
	selp.b32 	%r88, 0, %r87, %p26;
	add.s32 	%r131, %r88, %r131;
$L__BB0_9:
	st.shared.u32 	[%r9+124], %r131;
$L__BB0_10:
	setp.eq.s32 	%p28, %r50, 31;
	bar.sync 	0;
	mov.b32 	%r132, 0;
	@%p28 bra 	$L__BB0_12;
	ld.shared.u32 	%r132, [%r7];
$L__BB0_12:
	setp.lt.u32 	%p29, %r2, 32;
	mov.b32 	%r133, 0;
	@%p29 bra 	$L__BB0_14;
	ld.shared.u32 	%r133, [%r8+-4];
$L__BB0_14:
	add.s32 	%r91, %r132, %r134;
	add.s32 	%r92, %r91, %r133;
	and.b32  	%r93, %r135, -32;
	add.s32 	%r94, %r11, %r93;
	mul.wide.u32 	%rd5, %r94, 4;
	add.s64 	%rd6, %rd1, %rd5;
	st.global.u32 	[%rd6], %r92;
	ld.shared.u32 	%r95, [%r12+-4];
	add.s32 	%r134, %r95, %r134;
	bar.sync 	0;
	add.s32 	%r135, %r135, %r1;
	setp.lt.u32 	%p30, %r135, %r6;
	@%p30 bra 	$L__BB0_2;
$L__BB0_15:
	setp.lt.u32 	%p31, %r135, %r49;
	@%p31 bra 	$L__BB0_17;
	ld.shared.u32 	%r136, [%r7];
	bra.uni 	$L__BB0_18;
$L__BB0_17:
	ld.global.u32 	%r136, [%rd2];
$L__BB0_18:
	shfl.sync.up.b32	%r96|%p32, %r136, 1, 0, -1;
	setp.eq.s32 	%p33, %r50, 0;
	selp.b32 	%r97, 0, %r96, %p33;
	add.s32 	%r98, %r97, %r136;
	shfl.sync.up.b32	%r99|%p34, %r98, 2, 0, -1;
	setp.lt.u32 	%p35, %r50, 2;
	selp.b32 	%r100, 0, %r99, %p35;
	add.s32 	%r101, %r100, %r98;
	shfl.sync.up.b32	%r102|%p36, %r101, 4, 0, -1;
	setp.lt.u32 	%p37, %r50, 4;
	selp.b32 	%r103, 0, %r102, %p37;
	add.s32 	%r104, %r103, %r101;
	shfl.sync.up.b32	%r105|%p38, %r104, 8, 0, -1;
	setp.lt.u32 	%p39, %r50, 8;
	selp.b32 	%r106, 0, %r105, %p39;
	add.s32 	%r107, %r106, %r104;
	shfl.sync.up.b32	%r108|%p40, %r107, 16, 0, -1;
	setp.lt.u32 	%p41, %r50, 16;
	selp.b32 	%r109, 0, %r108, %p41;
	add.s32 	%r110, %r109, %r107;
	st.shared.u32 	[%r7], %r110;
	bar.sync 	0;
	shr.u32 	%r111, %r1, 5;
	setp.ge.u32 	%p42, %r2, %r111;
	@%p42 bra 	$L__BB0_26;
	ld.shared.u32 	%r137, [%r9+124];
	// begin inline asm
	activemask.b32 %r112;
	// end inline asm
	popc.b32 	%r37, %r112;
	setp.lt.u32 	%p43, %r37, 2;
	@%p43 bra 	$L__BB0_25;
	setp.eq.s32 	%p44, %r50, 0;
	shfl.sync.up.b32	%r113|%p45, %r137, 1, 0, %r112;
	selp.b32 	%r114, 0, %r113, %p44;
	add.s32 	%r137, %r114, %r137;
	setp.eq.s32 	%p46, %r37, 2;
	@%p46 bra 	$L__BB0_25;
	setp.lt.u32 	%p47, %r50, 2;
	shfl.sync.up.b32	%r115|%p48, %r137, 2, 0, %r112;
	selp.b32 	%r116, 0, %r115, %p47;
	add.s32 	%r137, %r116, %r137;
	setp.lt.u32 	%p49, %r37, 5;
	@%p49 bra 	$L__BB0_25;
	setp.lt.u32 	%p50, %r50, 4;
	shfl.sync.up.b32	%r117|%p51, %r137, 4, 0, %r112;
	selp.b32 	%r118, 0, %r117, %p50;
	add.s32 	%r137, %r118, %r137;
	setp.lt.u32 	%p52, %r37, 9;
	@%p52 bra 	$L__BB0_25;
	setp.lt.u32 	%p53, %r50, 8;
	shfl.sync.up.b32	%r119|%p54, %r137, 8, 0, %r112;
	selp.b32 	%r120, 0, %r119, %p53;
	add.s32 	%r137, %r120, %r137;
	setp.lt.u32 	%p55, %r37, 17;
	@%p55 bra 	$L__BB0_25;
	setp.lt.u32 	%p56, %r50, 16;
	shfl.sync.up.b32	%r121|%p57, %r137, 16, 0, %r112;
	selp.b32 	%r122, 0, %r121, %p56;
	add.s32 	%r137, %r122, %r137;
$L__BB0_25:
	st.shared.u32 	[%r9+124], %r137;
$L__BB0_26:
	bar.sync 	0;
	and.b32  	%r123, %r135, -32;
	or.b32  	%r44, %r123, %r4;
	setp.ge.u32 	%p58, %r44, %r49;
	@%p58 bra 	$L__BB0_32;
	setp.eq.s32 	%p59, %r50, 31;
	mov.b32 	%r138, 0;
	@%p59 bra 	$L__BB0_29;
	ld.shared.u32 	%r138, [%r7];
$L__BB0_29:
	setp.lt.u32 	%p60, %r2, 32;
	mov.b32 	%r139, 0;
	@%p60 bra 	$L__BB0_31;
	ld.shared.u32 	%r139, [%r8+-4];
$L__BB0_31:
	add.s32 	%r126, %r138, %r134;
	add.s32 	%r127, %r126, %r139;
	add.s32 	%r128, %r44, %r5;
	mul.wide.u32 	%rd7, %r128, 4;
	add.s64 	%rd8, %rd1, %rd7;
	st.global.u32 	[%rd8], %r127;
$L__BB0_32:
	ret;

}


// ===== COMPILED SASS (sm_100) =====

	.target	sm_100

	.elftype	@"ET_EXEC"


//--------------------- .note.nv.tkinfo           --------------------------
	.section	.note.nv.tkinfo,"",@"SHT_NOTE"
	.sectionflags	@"SHF_NOTE_NV_TKINFO"
	.tkinfo
        /*0018*/ 	.word	0x00000002
        /*0030*/ 	.string	""
        /*0030*/ 	.string	"ptxas"
        /*0030*/ 	.string	"Cuda compilation tools, release 13.0, V13.0.88"
        /*0030*/ 	.string	"Build cuda_13.0.r13.0/compiler.36424714_0"
        /*0030*/ 	.string	"-arch sm_100 -m 64 "



//--------------------- .note.nv.cuinfo           --------------------------
	.section	.note.nv.cuinfo,"",@"SHT_NOTE"
	.sectionflags	@"SHF_NOTE_NV_CUINFO"
        /*0018*/ 	.short	0x0002
        /*001a*/ 	.short	0x0064
        /*001c*/ 	.short	0x0082
	.zero		2


//--------------------- .nv.info                  --------------------------
	.section	.nv.info,"",@"SHT_CUDA_INFO"
	.align	4


	//----- nvinfo : EIATTR_REGCOUNT
	.align		4
        /*0000*/ 	.byte	0x04, 0x2f
        /*0002*/ 	.short	(.L_1 - .L_0)
	.align		4
.L_0:
        /*0004*/ 	.word	index@(_Z9RadixScanPjj)
        /*0008*/ 	.word	0x0000001b


	//----- nvinfo : EIATTR_FRAME_SIZE
	.align		4
.L_1:
        /*000c*/ 	.byte	0x04, 0x11
        /*000e*/ 	.short	(.L_3 - .L_2)
	.align		4
.L_2:
        /*0010*/ 	.word	index@(_Z9RadixScanPjj)
        /*0014*/ 	.word	0x00000000


	//----- nvinfo : EIATTR_MIN_STACK_SIZE
	.align		4
.L_3:
        /*0018*/ 	.byte	0x04, 0x12
        /*001a*/ 	.short	(.L_5 - .L_4)
	.align		4
.L_4:
        /*001c*/ 	.word	index@(_Z9RadixScanPjj)
        /*0020*/ 	.word	0x00000000
.L_5:


//--------------------- .nv.compat                --------------------------
	.section	.nv.compat,"",@"SHT_CUDA_COMPAT_INFO"
	.align	4
        /*0000*/ 	.byte	0x02, 0x09, 0x00, 0x00, 0x02, 0x02, 0x01, 0x00, 0x02, 0x05, 0x05, 0x00, 0x03, 0x07, 0x01, 0x01
        /*0010*/ 	.byte	0x02, 0x03, 0x00, 0x00, 0x02, 0x06, 0x01, 0x00, 0x04, 0x0b, 0x08, 0x00, 0x09, 0x00, 0x00, 0x00
        /*0020*/ 	.byte	0x00, 0x00, 0x00, 0x00


//--------------------- .nv.info._Z9RadixScanPjj  --------------------------
	.section	.nv.info._Z9RadixScanPjj,"",@"SHT_CUDA_INFO"
	.sectionflags	@""
	.align	4


	//----- nvinfo : EIATTR_CUDA_API_VERSION
	.align		4
        /*0000*/ 	.byte	0x04, 0x37
        /*0002*/ 	.short	(.L_7 - .L_6)
.L_6:
        /*0004*/ 	.word	0x00000082


	//----- nvinfo : EIATTR_KPARAM_INFO
	.align		4
.L_7:
        /*0008*/ 	.byte	0x04, 0x17
        /*000a*/ 	.short	(.L_9 - .L_8)
.L_8:
        /*000c*/ 	.word	0x00000000
        /*0010*/ 	.short	0x0001
        /*0012*/ 	.short	0x0008
        /*0014*/ 	.byte	0x00, 0xf0, 0x11, 0x00


	//----- nvinfo : EIATTR_KPARAM_INFO
	.align		4
.L_9:
        /*0018*/ 	.byte	0x04, 0x17
        /*001a*/ 	.short	(.L_11 - .L_10)
.L_10:
        /*001c*/ 	.word	0x00000000
        /*0020*/ 	.short	0x0000
        /*0022*/ 	.short	0x0000
        /*0024*/ 	.byte	0x00, 0xf5, 0x21, 0x00


	//----- nvinfo : EIATTR_SPARSE_MMA_MASK
	.align		4
.L_11:
        /*0028*/ 	.byte	0x03, 0x50
        /*002a*/ 	.short	0x0000


	//----- nvinfo : EIATTR_MAXREG_COUNT
	.align		4
        /*002c*/ 	.byte	0x03, 0x1b
        /*002e*/ 	.short	0x00ff


	//----- nvinfo : EIATTR_NUM_BARRIERS
	.align		4
        /*0030*/ 	.byte	0x02, 0x4c
        /*0032*/ 	.byte	0x01
	.zero		1


	//----- nvinfo : EIATTR_MERCURY_ISA_VERSION
	.align		4
        /*0034*/ 	.byte	0x03, 0x5f
        /*0036*/ 	.short	0x0101


	//----- nvinfo : EIATTR_COOP_GROUP_MASK_REGIDS
	.align		4
        /*0038*/ 	.byte	0x04, 0x29
        /*003a*/ 	.short	(.L_13 - .L_12)


	//   ....[0]....
.L_12:
        /*003c*/ 	.word	0xffffffff


	//   ....[1]....
        /*0040*/ 	.word	0xffffffff


	//   ....[2]....
        /*0044*/ 	.word	0xffffffff


	//   ....[3]....
        /*0048*/ 	.word	0xffffffff


	//   ....[4]....
        /*004c*/ 	.word	0xffffffff


	//   ....[5]....
        /*0050*/ 	.word	0x05000013


	//   ....[6]....
        /*0054*/ 	.word	0x05000013


	//   ....[7]....
        /*0058*/ 	.word	0x05000013


	//   ....[8]....
        /*005c*/ 	.word	0x05000013


	//   ....[9]....
        /*0060*/ 	.word	0x05000013


	//   ....[10]....
        /*0064*/ 	.word	0xffffffff


	//   ....[11]....
        /*0068*/ 	.word	0xffffffff


	//   ....[12]....
        /*006c*/ 	.word	0xffffffff


	//   ....[13]....
        /*0070*/ 	.word	0xffffffff


	//   ....[14]....
        /*0074*/ 	.word	0xffffffff


	//   ....[15]....
        /*0078*/ 	.word	0x05000013


	//   ....[16]....
        /*007c*/ 	.word	0x05000013


	//   ....[17]....
        /*0080*/ 	.word	0x05000013


	//   ....[18]....
        /*0084*/ 	.word	0x05000013


	//   ....[19]....
        /*0088*/ 	.word	0x05000013


	//   ....[20]....
        /*008c*/ 	.word	0x05000013


	//   ....[21]....
        /*0090*/ 	.word	0x05000013


	//   ....[22]....
        /*0094*/ 	.word	0x05000013


	//   ....[23]....
        /*0098*/ 	.word	0x05000013


	//   ....[24]....
        /*009c*/ 	.word	0x05000013


	//   ....[25]....
        /*00a0*/ 	.word	0x05000013


	//   ....[26]....
        /*00a4*/ 	.word	0x05000013


	//   ....[27]....
        /*00a8*/ 	.word	0x05000013


	//   ....[28]....
        /*00ac*/ 	.word	0x05000013


	//   ....[29]....
        /*00b0*/ 	.word	0x05000013


	//   ....[30]....
        /*00b4*/ 	.word	0x05000013


	//   ....[31]....
        /*00b8*/ 	.word	0x05000013


	//   ....[32]....
        /*00bc*/ 	.word	0x05000013


	//   ....[33]....
        /*00c0*/ 	.word	0x05000013


	//   ....[34]....
        /*00c4*/ 	.word	0x05000013


	//   ....[35]....
        /*00c8*/ 	.word	0x05000013


	//   ....[36]....
        /*00cc*/ 	.word	0x05000013


	//   ....[37]....
        /*00d0*/ 	.word	0x05000013


	//   ....[38]....
        /*00d4*/ 	.word	0x05000013


	//   ....[39]....
        /*00d8*/ 	.word	0x05000013


	//----- nvinfo : EIATTR_COOP_GROUP_INSTR_OFFSETS
	.align		4
.L_13:
        /*00dc*/ 	.byte	0x04, 0x28
        /*00de*/ 	.short	(.L_15 - .L_14)


	//   ....[0]....
.L_14:
        /*00e0*/ 	.word	0x000003a0


	//   ....[1]....
        /*00e4*/ 	.word	0x000003d0


	//   ....[2]....
        /*00e8*/ 	.word	0x00000400


	//   ....[3]....
        /*00ec*/ 	.word	0x00000430


	//   ....[4]....
        /*00f0*/ 	.word	0x00000460


	//   ....[5]....
        /*00f4*/ 	.word	0x00000550


	//   ....[6]....
        /*00f8*/ 	.word	0x000005d0


	//   ....[7]....
        /*00fc*/ 	.word	0x00000650


	//   ....[8]....
        /*0100*/ 	.word	0x000006d0


	//   ....[9]....
        /*0104*/ 	.word	0x00000750


	//   ....[10]....
        /*0108*/ 	.word	0x00000910


	//   ....[11]....
        /*010c*/ 	.word	0x00000980


	//   ....[12]....
        /*0110*/ 	.word	0x000009b0


	//   ....[13]....
        /*0114*/ 	.word	0x000009e0


	//   ....[14]....
        /*0118*/ 	.word	0x00000a10


	//   ....[15]....
        /*011c*/ 	.word	0x00000b20


	//   ....[16]....
        /*0120*/ 	.word	0x00000b90


	//   ....[17]....
        /*0124*/ 	.word	0x00000c00


	//   ....[18]....
        /*0128*/ 	.word	0x00000c70


	//   ....[19]....
        /*012c*/ 	.word	0x00000ce0


	//   ....[20]....
        /*0130*/ 	.word	0x00000e60


	//   ....[21]....
        /*0134*/ 	.word	0x00000ec0


	//   ....[22]....
        /*0138*/ 	.word	0x00000f30


	//   ....[23]....
        /*013c*/ 	.word	0x00000fa0


	//   ....[24]....
        /*0140*/ 	.word	0x00001010


	//   ....[25]....
        /*0144*/ 	.word	0x00001070


	//   ....[26]....
        /*0148*/ 	.word	0x000010e0


	//   ....[27]....
        /*014c*/ 	.word	0x00001160


	//   ....[28]....
        /*0150*/ 	.word	0x000011e0


	//   ....[29]....
        /*0154*/ 	.word	0x00001260


	//   ....[30]....
        /*0158*/ 	.word	0x00001330


	//   ....[31]....
        /*015c*/ 	.word	0x000013a0


	//   ....[32]....
        /*0160*/ 	.word	0x00001410


	//   ....[33]....
        /*0164*/ 	.word	0x00001480


	//   ....[34]....
        /*0168*/ 	.word	0x000014f0


	//   ....[35]....
        /*016c*/ 	.word	0x00001560


	//   ....[36]....
        /*0170*/ 	.word	0x000015e0


	//   ....[37]....
        /*0174*/ 	.word	0x00001670


	//   ....[38]....
        /*0178*/ 	.word	0x00001700


	//   ....[39]....
        /*017c*/ 	.word	0x00001790


	//----- nvinfo : EIATTR_VRC_CTA_INIT_COUNT
	.align		4
.L_15:
        /*0180*/ 	.byte	0x02, 0x4a
	.zero		1
	.zero		1


	//----- nvinfo : EIATTR_EXIT_INSTR_OFFSETS
	.align		4
        /*0184*/ 	.byte	0x04, 0x1c
        /*0186*/ 	.short	(.L_17 - .L_16)


	//   ....[0]....
.L_16:
        /*0188*/ 	.word	0x00000d60


	//   ....[1]....
        /*018c*/ 	.word	0x00000e00


	//----- nvinfo : EIATTR_CRS_STACK_SIZE
	.align		4
.L_17:
        /*0190*/ 	.byte	0x04, 0x1e
        /*0192*/ 	.short	(.L_19 - .L_18)
.L_18:
        /*0194*/ 	.word	0x00000000


	//----- nvinfo : EIATTR_CBANK_PARAM_SIZE
	.align		4
.L_19:
        /*0198*/ 	.byte	0x03, 0x19
        /*019a*/ 	.short	0x000c


	//----- nvinfo : EIATTR_PARAM_CBANK
	.align		4
        /*019c*/ 	.byte	0x04, 0x0a
        /*019e*/ 	.short	(.L_21 - .L_20)
	.align		4
.L_20:
        /*01a0*/ 	.word	index@(.nv.constant0._Z9RadixScanPjj)
        /*01a4*/ 	.short	0x0380
        /*01a6*/ 	.short	0x000c


	//----- nvinfo : EIATTR_SW_WAR
	.align		4
.L_21:
        /*01a8*/ 	.byte	0x04, 0x36
        /*01aa*/ 	.short	(.L_23 - .L_22)
.L_22:
        /*01ac*/ 	.word	0x00000008
.L_23:


//--------------------- .nv.callgraph             --------------------------
	.section	.nv.callgraph,"",@"SHT_CUDA_CALLGRAPH"
	.align	4
	.sectionentsize	8
	.align		4
        /*0000*/ 	.word	0x00000000
	.align		4
        /*0004*/ 	.word	0xffffffff
	.align		4
        /*0008*/ 	.word	0x00000000
	.align		4
        /*000c*/ 	.word	0xfffffffe
	.align		4
        /*0010*/ 	.word	0x00000000
	.align		4
        /*0014*/ 	.word	0xfffffffd
	.align		4
        /*0018*/ 	.word	0x00000000
	.align		4
        /*001c*/ 	.word	0xfffffffc


//--------------------- .text._Z9RadixScanPjj     --------------------------
	.section	.text._Z9RadixScanPjj,"ax",@progbits
	.align	128
        .global         _Z9RadixScanPjj
        .type           _Z9RadixScanPjj,@function
        .size           _Z9RadixScanPjj,(.L_x_59 - _Z9RadixScanPjj)
        .other          _Z9RadixScanPjj,@"STO_CUDA_ENTRY STV_DEFAULT"
_Z9RadixScanPjj:
.text._Z9RadixScanPjj:
[----:B------:R-:W-:Y:S08]  /*0000*/  LDC R1, c[0x0][0x37c] ;  /* 0x0000df00ff017b82 */ /* 0x000ff00000000800 */
[----:B------:R-:W0:Y:S01]  /*0010*/  LDC R8, c[0x0][0x360] ;  /* 0x0000d800ff087b82 */ /* 0x000e220000000800 */
[----:B------:R-:W1:Y:S01]  /*0020*/  S2R R11, SR_TID.X ;  /* 0x00000000000b7919 */ /* 0x000e620000002100 */
[----:B------:R-:W2:Y:S01]  /*0030*/  LDCU.64 UR10, c[0x0][0x380] ;  /* 0x00007000ff0a77ac */ /* 0x000ea20008000a00 */
[----:B------:R-:W3:Y:S01]  /*0040*/  S2R R22, SR_LANEID ;  /* 0x0000000000167919 */ /* 0x000ee20000000000 */
[----:B------:R-:W-:Y:S01]  /*0050*/  UMOV UR4, 0x400 ;  /* 0x0000040000047882 */ /* 0x000fe20000000000 */
[----:B------:R-:W4:Y:S03]  /*0060*/  LDCU.64 UR6, c[0x0][0x358] ;  /* 0x00006b00ff0677ac */ /* 0x000f260008000a00 */
[----:B------:R-:W5:Y:S08]  /*0070*/  LDC R15, c[0x0][0x388] ;  /* 0x0000e200ff0f7b82 */ /* 0x000f700000000800 */
[----:B------:R-:W4:Y:S01]  /*0080*/  S2UR UR5, SR_CgaCtaId ;  /* 0x00000000000579c3 */ /* 0x000f220000008800 */
[----:B--2---:R-:W-:-:S02]  /*0090*/  IMAD.U32 R6, RZ, RZ, UR10 ;  /* 0x0000000aff067e24 */ /* 0x004fc4000f8e00ff */
[----:B------:R-:W-:Y:S01]  /*00a0*/  IMAD.U32 R7, RZ, RZ, UR11 ;  /* 0x0000000bff077e24 */ /* 0x000fe2000f8e00ff */
[----:B0-----:R-:W0:Y:S01]  /*00b0*/  I2F.U32.RP R0, R8 ;  /* 0x0000000800007306 */ /* 0x001e220000209000 */
[----:B------:R-:W-:-:S03]  /*00c0*/  ISETP.NE.U32.AND P1, PT, R8, RZ, PT ;  /* 0x000000ff0800720c */ /* 0x000fc60003f25070 */
[----:B------:R-:W2:Y:S01]  /*00d0*/  S2UR UR8, SR_CTAID.X ;  /* 0x00000000000879c3 */ /* 0x000ea20000002500 */
[----:B-1----:R-:W-:Y:S01]  /*00e0*/  IMAD.SHL.U32 R10, R11, 0x4, RZ ;  /* 0x000000040b0a7824 */ /* 0x002fe200078e00ff */
[----:B------:R-:W-:Y:S01]  /*00f0*/  MOV R9, R11 ;  /* 0x0000000b00097202 */ /* 0x000fe20000000f00 */
[----:B---3--:R-:W-:-:S03]  /*0100*/  VIADD R14, R22, 0x1 ;  /* 0x00000001160e7836 */ /* 0x008fc60000000000 */
[----:B------:R-:W-:Y:S01]  /*0110*/  LOP3.LUT R12, R10, 0xf80, RZ, 0xc0, !PT ;  /* 0x00000f800a0c7812 */ /* 0x000fe200078ec0ff */
[----:B0-----:R-:W0:Y:S01]  /*0120*/  MUFU.RCP R0, R0 ;  /* 0x0000000000007308 */ /* 0x001e220000001000 */
[----:B----4-:R-:W-:Y:S01]  /*0130*/  ULEA UR4, UR5, UR4, 0x18 ;  /* 0x0000000405047291 */ /* 0x010fe2000f8ec0ff */
[----:B------:R-:W-:Y:S01]  /*0140*/  LOP3.LUT R14, R14, 0x1f, RZ, 0xc0, !PT ;  /* 0x0000001f0e0e7812 */ /* 0x000fe200078ec0ff */
[----:B0-----:R-:W-:Y:S02]  /*0150*/  VIADD R2, R0, 0xffffffe ;  /* 0x0ffffffe00027836 */ /* 0x001fe40000000000 */
[----:B------:R-:W-:-:S03]  /*0160*/  IMAD.MOV.U32 R0, RZ, RZ, RZ ;  /* 0x000000ffff007224 */ /* 0x000fc600078e00ff */
[----:B------:R0:W1:Y:S02]  /*0170*/  F2I.FTZ.U32.TRUNC.NTZ R3, R2 ;  /* 0x0000000200037305 */ /* 0x000064000021f000 */
[----:B0-----:R-:W-:Y:S02]  /*0180*/  IMAD.MOV.U32 R2, RZ, RZ, RZ ;  /* 0x000000ffff027224 */ /* 0x001fe400078e00ff */
[----:B-1----:R-:W-:-:S04]  /*0190*/  IMAD.MOV R5, RZ, RZ, -R3 ;  /* 0x000000ffff057224 */ /* 0x002fc800078e0a03 */
[----:B------:R-:W-:-:S04]  /*01a0*/  IMAD R5, R5, R8, RZ ;  /* 0x0000000805057224 */ /* 0x000fc800078e02ff */
[----:B------:R-:W-:-:S06]  /*01b0*/  IMAD.HI.U32 R4, R3, R5, R2 ;  /* 0x0000000503047227 */ /* 0x000fcc00078e0002 */
[----:B-----5:R-:W-:-:S04]  /*01c0*/  IMAD.HI.U32 R4, R4, R15, RZ ;  /* 0x0000000f04047227 */ /* 0x020fc800078e00ff */
[----:B------:R-:W-:-:S04]  /*01d0*/  IMAD.MOV R4, RZ, RZ, -R4 ;  /* 0x000000ffff047224 */ /* 0x000fc800078e0a04 */
[----:B------:R-:W-:Y:S02]  /*01e0*/  IMAD R3, R8, R4, R15 ;  /* 0x0000000408037224 */ /* 0x000fe400078e020f */
[----:B------:R-:W-:-:S03]  /*01f0*/  VIADD R4, R10, UR4 ;  /* 0x000000040a047c36 */ /* 0x000fc60008000000 */
[----:B------:R-:W-:Y:S01]  /*0200*/  ISETP.GE.U32.AND P0, PT, R3, R8, PT ;  /* 0x000000080300720c */ /* 0x000fe20003f06070 */
[----:B------:R-:W-:-:S12]  /*0210*/  IMAD R13, R11, 0x7c, R4 ;  /* 0x0000007c0b0d7824 */ /* 0x000fd800078e0204 */
[----:B------:R-:W-:-:S05]  /*0220*/  @P0 IMAD.IADD R3, R3, 0x1, -R8 ;  /* 0x0000000103030824 */ /* 0x000fca00078e0a08 */
[----:B------:R-:W-:-:S13]  /*0230*/  ISETP.GE.U32.AND P0, PT, R3, R8, PT ;  /* 0x000000080300720c */ /* 0x000fda0003f06070 */
[----:B------:R-:W-:Y:S01]  /*0240*/  @P0 IMAD.IADD R3, R3, 0x1, -R8 ;  /* 0x0000000103030824 */ /* 0x000fe200078e0a08 */
[----:B------:R-:W-:-:S05]  /*0250*/  @!P1 LOP3.LUT R3, RZ, R8, RZ, 0x33, !PT ;  /* 0x00000008ff039212 */ /* 0x000fca00078e33ff */
[C---:B------:R-:W-:Y:S02]  /*0260*/  IMAD.IADD R16, R15.reuse, 0x1, -R3 ;  /* 0x000000010f107824 */ /* 0x040fe400078e0a03 */
[----:B--2---:R-:W-:-:S03]  /*0270*/  IMAD R3, R15, UR8, R11 ;  /* 0x000000080f037c24 */ /* 0x004fc6000f8e020b */
[----:B------:R-:W-:Y:S01]  /*0280*/  ISETP.GE.U32.AND P0, PT, R11, R16, PT ;  /* 0x000000100b00720c */ /* 0x000fe20003f06070 */
[----:B------:R-:W-:-:S12]  /*0290*/  IMAD.WIDE.U32 R2, R3, 0x4, R6 ;  /* 0x0000000403027825 */ /* 0x000fd800078e0006 */
[----:B------:R-:W-:Y:S05]  /*02a0*/  @P0 BRA `(.L_x_0) ;  /* 0x0000000400800947 */ /* 0x000fea0003800000 */
[----:B------:R-:W0:Y:S01]  /*02b0*/  LDC.64 R6, c[0x0][0x380] ;  /* 0x0000e000ff067b82 */ /* 0x000e220000000a00 */
[----:B------:R-:W-:Y:S01]  /*02c0*/  SHF.R.U32.HI R0, RZ, 0x5, R8 ;  /* 0x00000005ff007819 */ /* 0x000fe20000011608 */
[----:B------:R-:W-:Y:S01]  /*02d0*/  IMAD R15, R15, UR8, R14 ;  /* 0x000000080f0f7c24 */ /* 0x000fe2000f8e020e */
[C---:B------:R-:W-:Y:S01]  /*02e0*/  ISETP.GE.U32.AND P1, PT, R22.reuse, 0x10, PT ;  /* 0x000000101600780c */ /* 0x040fe20003f26070 */
[----:B------:R-:W-:Y:S01]  /*02f0*/  IMAD.MOV.U32 R9, RZ, RZ, R11 ;  /* 0x000000ffff097224 */ /* 0x000fe200078e000b */
[----:B------:R-:W-:Y:S01]  /*0300*/  ISETP.GE.U32.AND P2, PT, R11, R0, PT ;  /* 0x000000000b00720c */ /* 0x000fe20003f46070 */
[----:B------:R-:W-:Y:S01]  /*0310*/  IMAD.MOV.U32 R0, RZ, RZ, RZ ;  /* 0x000000ffff007224 */ /* 0x000fe200078e00ff */
[C---:B------:R-:W-:Y:S02]  /*0320*/  ISETP.GE.U32.AND P3, PT, R22.reuse, 0x8, PT ;  /* 0x000000081600780c */ /* 0x040fe40003f66070 */
[C---:B------:R-:W-:Y:S02]  /*0330*/  ISETP.GE.U32.AND P4, PT, R22.reuse, 0x4, PT ;  /* 0x000000041600780c */ /* 0x040fe40003f86070 */
[----:B------:R-:W-:-:S02]  /*0340*/  ISETP.GE.U32.AND P5, PT, R22, 0x2, PT ;  /* 0x000000021600780c */ /* 0x000fc40003fa6070 */
[----:B------:R-:W-:Y:S02]  /*0350*/  ISETP.NE.AND P6, PT, R22, RZ, PT ;  /* 0x000000ff1600720c */ /* 0x000fe40003fc5270 */
[----:B------:R-:W-:-:S11]  /*0360*/  LEA R17, R8, UR4, 0x2 ;  /* 0x0000000408117c11 */ /* 0x000fd6000f8e10ff */
.L_x_9:
[----:B-1----:R1:W5:Y:S01]  /*0370*/  LDG.E R18, desc[UR6][R2.64] ;  /* 0x0000000602127981 */ /* 0x002362000c1e1900 */
[----:B------:R-:W-:-:S03]  /*0380*/  UMOV UR5, 0xffffffff ;  /* 0xffffffff00057882 */ /* 0x000fc60000000000 */
[----:B--2-4-:R-:W-:Y:S05]  /*0390*/  BRA.DIV UR5, `(.L_x_1) ;  /* 0x0000000a059c7947 */ /* 0x014fea000b800000 */
[----:B-----5:R-:W2:Y:S02]  /*03a0*/  SHFL.UP PT, R21, R18, 0x1, RZ ;  /* 0x0420000012157989 */ /* 0x020ea400000e00ff */
[----:B--2---:R-:W-:-:S05]  /*03b0*/  SEL R21, R21, RZ, P6 ;  /* 0x000000ff15157207 */ /* 0x004fca0003000000 */
[----:B------:R-:W-:-:S05]  /*03c0*/  IMAD.IADD R20, R18, 0x1, R21 ;  /* 0x0000000112147824 */ /* 0x000fca00078e0215 */
[----:B------:R-:W2:Y:S02]  /*03d0*/  SHFL.UP PT, R21, R20, 0x2, RZ ;  /* 0x0440000014157989 */ /* 0x000ea400000e00ff */
        /* <DEDUP_REMOVED lines=8> */
[----:B------:R2:W3:Y:S02]  /*0460*/  SHFL.UP PT, R21, R18, 0x10, RZ ;  /* 0x0600000012157989 */ /* 0x0004e400000e00ff */
.L_x_23:
[----:B---3--:R-:W-:Y:S01]  /*0470*/  SEL R21, R21, RZ, P1 ;  /* 0x000000ff15157207 */ /* 0x008fe20000800000 */
[----:B------:R-:W-:Y:S05]  /*0480*/  WARPSYNC.ALL ;  /* 0x0000000000007948 */ /* 0x000fea0003800000 */
[----:B------:R-:W-:-:S05]  /*0490*/  IMAD.IADD R21, R18, 0x1, R21 ;  /* 0x0000000112157824 */ /* 0x000fca00078e0215 */
[----:B------:R3:W-:Y:S01]  /*04a0*/  STS [R10+UR4], R21 ;  /* 0x000000150a007988 */ /* 0x0007e20008000804 */
[----:B------:R-:W-:Y:S06]  /*04b0*/  BAR.SYNC.DEFER_BLOCKING 0x0 ;  /* 0x0000000000007b1d */ /* 0x000fec0000010000 */
[----:B------:R-:W-:Y:S05]  /*04c0*/  @P2 BRA `(.L_x_2) ;  /* 0x0000000000b02947 */ /* 0x000fea0003800000 */
[----:B------:R4:W0:Y:S01]  /*04d0*/  LDS R20, [R13+0x7c] ;  /* 0x00007c000d147984 */ /* 0x0008220000000800 */
[----:B------:R-:W-:-:S04]  /*04e0*/  VOTE.ANY R19, PT, PT ;  /* 0x0000000000137806 */ /* 0x000fc800038e0100 */
[----:B--2---:R-:W2:Y:S02]  /*04f0*/  POPC R18, R19 ;  /* 0x0000001300127309 */ /* 0x004ea40000000000 */
[----:B--2---:R-:W-:-:S13]  /*0500*/  ISETP.GE.U32.AND P0, PT, R18, 0x2, PT ;  /* 0x000000021200780c */ /* 0x004fda0003f06070 */
[----:B----4-:R-:W-:Y:S05]  /*0510*/  @!P0 BRA `(.L_x_3) ;  /* 0x0000000000988947 */ /* 0x010fea0003800000 */
[----:B------:R-:W-:Y:S02]  /*0520*/  R2UR UR5, R19 ;  /* 0x00000000130572ca */ /* 0x000fe400000e0000 */
[----:B------:R-:W-:-:S11]  /*0530*/  ISETP.NE.AND P6, PT, R22, RZ, PT ;  /* 0x000000ff1600720c */ /* 0x000fd60003fc5270 */
[----:B------:R-:W-:Y:S05]  /*0540*/  BRA.DIV UR5, `(.L_x_4) ;  /* 0x0000000a05bc7947 */ /* 0x000fea000b800000 */
[----:B0--3--:R0:W2:Y:S02]  /*0550*/  SHFL.UP PT, R21, R20, 0x1, RZ ;  /* 0x0420000014157989 */ /* 0x0090a400000e00ff */
.L_x_25:
[----:B------:R-:W-:Y:S02]  /*0560*/  ISETP.NE.AND P0, PT, R18, 0x2, PT ;  /* 0x000000021200780c */ /* 0x000fe40003f05270 */
[----:B--2---:R-:W-:-:S05]  /*0570*/  SEL R21, R21, RZ, P6 ;  /* 0x000000ff15157207 */ /* 0x004fca0003000000 */
[----:B0-----:R-:W-:-:S06]  /*0580*/  IMAD.IADD R20, R20, 0x1, R21 ;  /* 0x0000000114147824 */ /* 0x001fcc00078e0215 */
[----:B------:R-:W-:Y:S05]  /*0590*/  @!P0 BRA `(.L_x_3) ;  /* 0x0000000000788947 */ /* 0x000fea0003800000 */
[----:B------:R-:W-:Y:S02]  /*05a0*/  R2UR UR5, R19 ;  /* 0x00000000130572ca */ /* 0x000fe400000e0000 */
[----:B------:R-:W-:-:S11]  /*05b0*/  ISETP.GE.U32.AND P5, PT, R22, 0x2, PT ;  /* 0x000000021600780c */ /* 0x000fd60003fa6070 */
[----:B------:R-:W-:Y:S05]  /*05c0*/  BRA.DIV UR5, `(.L_x_5) ;  /* 0x0000000a05b47947 */ /* 0x000fea000b800000 */
[----:B------:R0:W2:Y:S02]  /*05d0*/  SHFL.UP PT, R21, R20, 0x2, RZ ;  /* 0x0440000014157989 */ /* 0x0000a400000e00ff */
.L_x_28:
[----:B------:R-:W-:Y:S02]  /*05e0*/  ISETP.GE.U32.AND P0, PT, R18, 0x5, PT ;  /* 0x000000051200780c */ /* 0x000fe40003f06070 */
[----:B--2---:R-:W-:-:S05]  /*05f0*/  SEL R21, R21, RZ, P5 ;  /* 0x000000ff15157207 */ /* 0x004fca0002800000 */
[----:B0-----:R-:W-:-:S06]  /*0600*/  IMAD.IADD R20, R20, 0x1, R21 ;  /* 0x0000000114147824 */ /* 0x001fcc00078e0215 */
[----:B------:R-:W-:Y:S05]  /*0610*/  @!P0 BRA `(.L_x_3) ;  /* 0x0000000000588947 */ /* 0x000fea0003800000 */
[----:B------:R-:W-:Y:S02]  /*0620*/  R2UR UR5, R19 ;  /* 0x00000000130572ca */ /* 0x000fe400000e0000 */
[----:B------:R-:W-:-:S11]  /*0630*/  ISETP.GE.U32.AND P4, PT, R22, 0x4, PT ;  /* 0x000000041600780c */ /* 0x000fd60003f86070 */
[----:B------:R-:W-:Y:S05]  /*0640*/  BRA.DIV UR5, `(.L_x_6) ;  /* 0x0000000a05b47947 */ /* 0x000fea000b800000 */
[----:B------:R0:W2:Y:S02]  /*0650*/  SHFL.UP PT, R21, R20, 0x4, RZ ;  /* 0x0480000014157989 */ /* 0x0000a400000e00ff */
.L_x_31:
        /* <DEDUP_REMOVED lines=8> */
.L_x_34:
        /* <DEDUP_REMOVED lines=8> */
.L_x_37:
[----:B--2---:R-:W-:-:S04]  /*0760*/  SEL R21, R21, RZ, P1 ;  /* 0x000000ff15157207 */ /* 0x004fc80000800000 */
[----:B0-----:R-:W-:-:S07]  /*0770*/  IADD3 R20, PT, PT, R20, R21, RZ ;  /* 0x0000001514147210 */ /* 0x001fce0007ffe0ff */
.L_x_3:
[----:B0-----:R4:W-:Y:S02]  /*0780*/  STS [R13+0x7c], R20 ;  /* 0x00007c140d007388 */ /* 0x0019e40000000800 */
.L_x_2:
[----:B------:R-:W-:Y:S05]  /*0790*/  WARPSYNC.ALL ;  /* 0x0000000000007948 */ /* 0x000fea0003800000 */
[----:B------:R-:W-:Y:S01]  /*07a0*/  ISETP.NE.AND P0, PT, R22, 0x1f, PT ;  /* 0x0000001f1600780c */ /* 0x000fe20003f05270 */
[----:B------:R-:W-:Y:S01]  /*07b0*/  BAR.SYNC.DEFER_BLOCKING 0x0 ;  /* 0x0000000000007b1d */ /* 0x000fe20000010000 */
[----:B------:R-:W-:Y:S02]  /*07c0*/  CS2R R4, SRZ ;  /* 0x0000000000047805 */ /* 0x000fe4000001ff00 */
[----:B--2---:R-:W-:Y:S01]  /*07d0*/  LOP3.LUT R18, R9, 0xffffffe0, RZ, 0xc0, !PT ;  /* 0xffffffe009127812 */ /* 0x004fe200078ec0ff */
[----:B------:R-:W-:-:S04]  /*07e0*/  IMAD.IADD R9, R8, 0x1, R9 ;  /* 0x0000000108097824 */ /* 0x000fc800078e0209 */
[----:B---3--:R-:W-:-:S04]  /*07f0*/  IMAD.IADD R21, R15, 0x1, R18 ;  /* 0x000000010f157824 */ /* 0x008fc800078e0212 */
[----:B------:R-:W-:Y:S01]  /*0800*/  @P0 LDS R5, [R10+UR4] ;  /* 0x000000040a050984 */ /* 0x000fe20008000800 */
[----:B------:R-:W-:-:S03]  /*0810*/  ISETP.GE.U32.AND P0, PT, R11, 0x20, PT ;  /* 0x000000200b00780c */ /* 0x000fc60003f06070 */
[----:B------:R-:W-:Y:S10]  /*0820*/  LDS R23, [R17+-0x4] ;  /* 0xfffffc0011177984 */ /* 0x000ff40000000800 */
[----:B------:R-:W2:Y:S01]  /*0830*/  @P0 LDS R4, [R12+UR4+-0x4] ;  /* 0xfffffc040c040984 */ /* 0x000ea20008000800 */
[----:B------:R-:W-:-:S02]  /*0840*/  ISETP.GE.U32.AND P0, PT, R9, R16, PT ;  /* 0x000000100900720c */ /* 0x000fc40003f06070 */
[----:B--2---:R-:W-:Y:S01]  /*0850*/  IADD3 R19, PT, PT, R4, R5, R0 ;  /* 0x0000000504137210 */ /* 0x004fe20007ffe000 */
[----:B0-----:R-:W-:-:S04]  /*0860*/  IMAD.WIDE.U32 R4, R21, 0x4, R6 ;  /* 0x0000000415047825 */ /* 0x001fc800078e0006 */
[----:B------:R-:W-:Y:S01]  /*0870*/  IMAD.IADD R0, R23, 0x1, R0 ;  /* 0x0000000117007824 */ /* 0x000fe200078e0200 */
[----:B------:R2:W-:Y:S01]  /*0880*/  STG.E desc[UR6][R4.64], R19 ;  /* 0x0000001304007986 */ /* 0x0005e2000c101906 */
[----:B------:R-:W-:Y:S06]  /*0890*/  BAR.SYNC.DEFER_BLOCKING 0x0 ;  /* 0x0000000000007b1d */ /* 0x000fec0000010000 */
[----:B------:R-:W-:Y:S05]  /*08a0*/  @!P0 BRA `(.L_x_9) ;  /* 0xfffffff800b08947 */ /* 0x000fea000383ffff */
.L_x_0:
[----:B------:R-:W0:Y:S02]  /*08b0*/  LDC R16, c[0x0][0x388] ;  /* 0x0000e200ff107b82 */ /* 0x000e240000000800 */
[----:B0-----:R-:W-:-:S13]  /*08c0*/  ISETP.GE.U32.AND P0, PT, R9, R16, PT ;  /* 0x000000100900720c */ /* 0x001fda0003f06070 */
[----:B------:R0:W3:Y:S04]  /*08d0*/  @P0 LDS R15, [R10+UR4] ;  /* 0x000000040a0f0984 */ /* 0x0000e80008000800 */
[----:B------:R0:W5:Y:S01]  /*08e0*/  @!P0 LDG.E R15, desc[UR6][R2.64] ;  /* 0x00000006020f8981 */ /* 0x000162000c1e1900 */
[----:B------:R-:W-:-:S03]  /*08f0*/  UMOV UR5, 0xffffffff ;  /* 0xffffffff00057882 */ /* 0x000fc60000000000 */
[----:B---3--:R-:W-:Y:S05]  /*0900*/  BRA.DIV UR5, `(.L_x_10) ;  /* 0x0000000a05647947 */ /* 0x008fea000b800000 */
[----:B-----5:R-:W0:Y:S01]  /*0910*/  SHFL.UP PT, R21, R15, 0x1, RZ ;  /* 0x042000000f157989 */ /* 0x020e2200000e00ff */
[C---:B------:R-:W-:Y:S02]  /*0920*/  ISETP.NE.AND P5, PT, R22.reuse, RZ, PT ;  /* 0x000000ff1600720c */ /* 0x040fe40003fa5270 */
[C---:B------:R-:W-:Y:S02]  /*0930*/  ISETP.GE.U32.AND P1, PT, R22.reuse, 0x2, PT ;  /* 0x000000021600780c */ /* 0x040fe40003f26070 */
[C---:B------:R-:W-:Y:S02]  /*0940*/  ISETP.GE.U32.AND P2, PT, R22.reuse, 0x4, PT ;  /* 0x000000041600780c */ /* 0x040fe40003f46070 */
[----:B------:R-:W-:Y:S02]  /*0950*/  ISETP.GE.U32.AND P3, PT, R22, 0x8, PT ;  /* 0x000000081600780c */ /* 0x000fe40003f66070 */
[----:B01----:R-:W-:-:S05]  /*0960*/  SEL R2, R21, RZ, P5 ;  /* 0x000000ff15027207 */ /* 0x003fca0002800000 */
[----:B------:R-:W-:-:S05]  /*0970*/  IMAD.IADD R2, R2, 0x1, R15 ;  /* 0x0000000102027824 */ /* 0x000fca00078e020f */
[----:B------:R-:W0:Y:S02]  /*0980*/  SHFL.UP PT, R21, R2, 0x2, RZ ;  /* 0x0440000002157989 */ /* 0x000e2400000e00ff */
[----:B0-----:R-:W-:-:S05]  /*0990*/  SEL R21, R21, RZ, P1 ;  /* 0x000000ff15157207 */ /* 0x001fca0000800000 */
[----:B------:R-:W-:-:S05]  /*09a0*/  IMAD.IADD R3, R2, 0x1, R21 ;  /* 0x0000000102037824 */ /* 0x000fca00078e0215 */
[----:B------:R-:W2:Y:S02]  /*09b0*/  SHFL.UP PT, R21, R3, 0x4, RZ ;  /* 0x0480000003157989 */ /* 0x000ea400000e00ff */
[----:B--2---:R-:W-:-:S05]  /*09c0*/  SEL R4, R21, RZ, P2 ;  /* 0x000000ff15047207 */ /* 0x004fca0001000000 */
[----:B------:R-:W-:-:S05]  /*09d0*/  IMAD.IADD R15, R3, 0x1, R4 ;  /* 0x00000001030f7824 */ /* 0x000fca00078e0204 */
[----:B------:R-:W0:Y:S02]  /*09e0*/  SHFL.UP PT, R21, R15, 0x8, RZ ;  /* 0x050000000f157989 */ /* 0x000e2400000e00ff */
[----:B0-----:R-:W-:-:S05]  /*09f0*/  SEL R4, R21, RZ, P3 ;  /* 0x000000ff15047207 */ /* 0x001fca0001800000 */
[----:B------:R-:W-:-:S05]  /*0a00*/  IMAD.IADD R2, R15, 0x1, R4 ;  /* 0x000000010f027824 */ /* 0x000fca00078e0204 */
[----:B------:R0:W1:Y:S02]  /*0a10*/  SHFL.UP PT, R21, R2, 0x10, RZ ;  /* 0x0600000002157989 */ /* 0x00006400000e00ff */
.L_x_43:
[----:B------:R-:W-:Y:S01]  /*0a20*/  SHF.R.U32.HI R8, RZ, 0x5, R8 ;  /* 0x00000005ff087819 */ /* 0x000fe20000011608 */
[----:B------:R-:W-:Y:S05]  /*0a30*/  WARPSYNC.ALL ;  /* 0x0000000000007948 */ /* 0x000fea0003800000 */
[----:B------:R-:W-:Y:S02]  /*0a40*/  ISETP.GE.U32.AND P4, PT, R22, 0x10, PT ;  /* 0x000000101600780c */ /* 0x000fe40003f86070 */
[----:B------:R-:W-:Y:S02]  /*0a50*/  ISETP.GE.U32.AND P0, PT, R11, R8, PT ;  /* 0x000000080b00720c */ /* 0x000fe40003f06070 */
[----:B-1----:R-:W-:-:S05]  /*0a60*/  SEL R21, R21, RZ, P4 ;  /* 0x000000ff15157207 */ /* 0x002fca0002000000 */
[----:B------:R-:W-:-:S05]  /*0a70*/  IMAD.IADD R21, R2, 0x1, R21 ;  /* 0x0000000102157824 */ /* 0x000fca00078e0215 */
[----:B------:R1:W-:Y:S01]  /*0a80*/  STS [R10+UR4], R21 ;  /* 0x000000150a007988 */ /* 0x0003e20008000804 */
[----:B------:R-:W-:Y:S06]  /*0a90*/  BAR.SYNC.DEFER_BLOCKING 0x0 ;  /* 0x0000000000007b1d */ /* 0x000fec0000010000 */
[----:B------:R-:W-:Y:S05]  /*0aa0*/  @P0 BRA `(.L_x_11) ;  /* 0x00000000009c0947 */ /* 0x000fea0003800000 */
[----:B0-----:R0:W2:Y:S01]  /*0ab0*/  LDS R2, [R13+0x7c] ;  /* 0x00007c000d027984 */ /* 0x0010a20000000800 */
[----:B------:R-:W-:-:S04]  /*0ac0*/  VOTE.ANY R19, PT, PT ;  /* 0x0000000000137806 */ /* 0x000fc800038e0100 */
[----:B------:R-:W3:Y:S02]  /*0ad0*/  POPC R3, R19 ;  /* 0x0000001300037309 */ /* 0x000ee40000000000 */
[----:B---3--:R-:W-:-:S13]  /*0ae0*/  ISETP.GE.U32.AND P0, PT, R3, 0x2, PT ;  /* 0x000000020300780c */ /* 0x008fda0003f06070 */
[----:B0-----:R-:W-:Y:S05]  /*0af0*/  @!P0 BRA `(.L_x_12) ;  /* 0x0000000000848947 */ /* 0x001fea0003800000 */
[----:B------:R-:W-:-:S13]  /*0b00*/  R2UR UR5, R19 ;  /* 0x00000000130572ca */ /* 0x000fda00000e0000 */
[----:B------:R-:W-:Y:S05]  /*0b10*/  BRA.DIV UR5, `(.L_x_13) ;  /* 0x0000000a05807947 */ /* 0x000fea000b800000 */
[----:B-12---:R0:W1:Y:S02]  /*0b20*/  SHFL.UP PT, R21, R2, 0x1, RZ ;  /* 0x0420000002157989 */ /* 0x00606400000e00ff */
.L_x_45:
[----:B------:R-:W-:Y:S02]  /*0b30*/  ISETP.NE.AND P0, PT, R3, 0x2, PT ;  /* 0x000000020300780c */ /* 0x000fe40003f05270 */
[----:B-1----:R-:W-:-:S05]  /*0b40*/  SEL R21, R21, RZ, P5 ;  /* 0x000000ff15157207 */ /* 0x002fca0002800000 */
[----:B0-----:R-:W-:-:S06]  /*0b50*/  IMAD.IADD R2, R2, 0x1, R21 ;  /* 0x0000000102027824 */ /* 0x001fcc00078e0215 */
[----:B------:R-:W-:Y:S05]  /*0b60*/  @!P0 BRA `(.L_x_12) ;  /* 0x0000000000688947 */ /* 0x000fea0003800000 */
[----:B------:R-:W-:-:S13]  /*0b70*/  R2UR UR5, R19 ;  /* 0x00000000130572ca */ /* 0x000fda00000e0000 */
[----:B------:R-:W-:Y:S05]  /*0b80*/  BRA.DIV UR5, `(.L_x_14) ;  /* 0x0000000a05807947 */ /* 0x000fea000b800000 */
[----:B------:R0:W1:Y:S02]  /*0b90*/  SHFL.UP PT, R21, R2, 0x2, RZ ;  /* 0x0440000002157989 */ /* 0x00006400000e00ff */
.L_x_48:
[----:B------:R-:W-:Y:S02]  /*0ba0*/  ISETP.GE.U32.AND P0, PT, R3, 0x5, PT ;  /* 0x000000050300780c */ /* 0x000fe40003f06070 */
[----:B-1----:R-:W-:-:S05]  /*0bb0*/  SEL R21, R21, RZ, P1 ;  /* 0x000000ff15157207 */ /* 0x002fca0000800000 */
[----:B0-----:R-:W-:-:S06]  /*0bc0*/  IMAD.IADD R2, R2, 0x1, R21 ;  /* 0x0000000102027824 */ /* 0x001fcc00078e0215 */
[----:B------:R-:W-:Y:S05]  /*0bd0*/  @!P0 BRA `(.L_x_12) ;  /* 0x00000000004c8947 */ /* 0x000fea0003800000 */
[----:B------:R-:W-:-:S13]  /*0be0*/  R2UR UR5, R19 ;  /* 0x00000000130572ca */ /* 0x000fda00000e0000 */
[----:B------:R-:W-:Y:S05]  /*0bf0*/  BRA.DIV UR5, `(.L_x_15) ;  /* 0x0000000a05887947 */ /* 0x000fea000b800000 */
[----:B------:R0:W1:Y:S02]  /*0c00*/  SHFL.UP PT, R21, R2, 0x4, RZ ;  /* 0x0480000002157989 */ /* 0x00006400000e00ff */
.L_x_51:
[----:B------:R-:W-:Y:S02]  /*0c10*/  ISETP.GE.U32.AND P0, PT, R3, 0x9, PT ;  /* 0x000000090300780c */ /* 0x000fe40003f06070 */
[----:B-1----:R-:W-:-:S05]  /*0c20*/  SEL R21, R21, RZ, P2 ;  /* 0x000000ff15157207 */ /* 0x002fca0001000000 */
[----:B0-----:R-:W-:-:S06]  /*0c30*/  IMAD.IADD R2, R2, 0x1, R21 ;  /* 0x0000000102027824 */ /* 0x001fcc00078e0215 */
[----:B------:R-:W-:Y:S05]  /*0c40*/  @!P0 BRA `(.L_x_12) ;  /* 0x0000000000308947 */ /* 0x000fea0003800000 */
[----:B------:R-:W-:-:S13]  /*0c50*/  R2UR UR5, R19 ;  /* 0x00000000130572ca */ /* 0x000fda00000e0000 */
[----:B------:R-:W-:Y:S05]  /*0c60*/  BRA.DIV UR5, `(.L_x_16) ;  /* 0x0000000a05907947 */ /* 0x000fea000b800000 */
[----:B------:R0:W1:Y:S02]  /*0c70*/  SHFL.UP PT, R21, R2, 0x8, RZ ;  /* 0x0500000002157989 */ /* 0x00006400000e00ff */
.L_x_54:
[----:B------:R-:W-:Y:S02]  /*0c80*/  ISETP.GE.U32.AND P0, PT, R3, 0x11, PT ;  /* 0x000000110300780c */ /* 0x000fe40003f06070 */
[----:B-1----:R-:W-:-:S04]  /*0c90*/  SEL R21, R21, RZ, P3 ;  /* 0x000000ff15157207 */ /* 0x002fc80001800000 */
[----:B0-----:R-:W-:-:S07]  /*0ca0*/  IADD3 R2, PT, PT, R2, R21, RZ ;  /* 0x0000001502027210 */ /* 0x001fce0007ffe0ff */
[----:B------:R-:W-:Y:S05]  /*0cb0*/  @!P0 BRA `(.L_x_12) ;  /* 0x0000000000148947 */ /* 0x000fea0003800000 */
[----:B------:R-:W-:-:S13]  /*0cc0*/  R2UR UR5, R19 ;  /* 0x00000000130572ca */ /* 0x000fda00000e0000 */
[----:B------:R-:W-:Y:S05]  /*0cd0*/  BRA.DIV UR5, `(.L_x_17) ;  /* 0x0000000a05987947 */ /* 0x000fea000b800000 */
[----:B------:R0:W1:Y:S02]  /*0ce0*/  SHFL.UP PT, R21, R2, 0x10, RZ ;  /* 0x0600000002157989 */ /* 0x00006400000e00ff */
.L_x_57:
[----:B-1----:R-:W-:-:S05]  /*0cf0*/  SEL R21, R21, RZ, P4 ;  /* 0x000000ff15157207 */ /* 0x002fca0002000000 */
[----:B0-----:R-:W-:-:S07]  /*0d00*/  IMAD.IADD R2, R2, 0x1, R21 ;  /* 0x0000000102027824 */ /* 0x001fce00078e0215 */
.L_x_12:
[----:B--2---:R2:W-:Y:S02]  /*0d10*/  STS [R13+0x7c], R2 ;  /* 0x00007c020d007388 */ /* 0x0045e40000000800 */
.L_x_11:
[----:B------:R-:W-:Y:S05]  /*0d20*/  WARPSYNC.ALL ;  /* 0x0000000000007948 */ /* 0x000fea0003800000 */
[----:B------:R-:W-:Y:S01]  /*0d30*/  BAR.SYNC.DEFER_BLOCKING 0x0 ;  /* 0x0000000000007b1d */ /* 0x000fe20000010000 */
[----:B------:R-:W-:-:S04]  /*0d40*/  LOP3.LUT R5, R14, 0xffffffe0, R9, 0xf8, !PT ;  /* 0xffffffe00e057812 */ /* 0x000fc800078ef809 */
[----:B------:R-:W-:-:S13]  /*0d50*/  ISETP.GE.U32.AND P0, PT, R5, R16, PT ;  /* 0x000000100500720c */ /* 0x000fda0003f06070 */
[----:B------:R-:W-:Y:S05]  /*0d60*/  @P0 EXIT ;  /* 0x000000000000094d */ /* 0x000fea0003800000 */
[----:B------:R-:W-:Y:S02]  /*0d70*/  ISETP.NE.AND P0, PT, R22, 0x1f, PT ;  /* 0x0000001f1600780c */ /* 0x000fe40003f05270 */
[----:B0-2---:R-:W-:Y:S02]  /*0d80*/  CS2R R2, SRZ ;  /* 0x0000000000027805 */ /* 0x005fe4000001ff00 */
[----:B------:R-:W-:Y:S01]  /*0d90*/  ISETP.GE.U32.AND P1, PT, R11, 0x20, PT ;  /* 0x000000200b00780c */ /* 0x000fe20003f26070 */
[----:B------:R-:W-:-:S04]  /*0da0*/  IMAD R5, R16, UR8, R5 ;  /* 0x0000000810057c24 */ /* 0x000fc8000f8e0205 */
[----:B------:R-:W-:-:S04]  /*0db0*/  IMAD.WIDE.U32 R6, R5, 0x4, R6 ;  /* 0x0000000405067825 */ /* 0x000fc800078e0006 */
[----:B------:R-:W-:Y:S04]  /*0dc0*/  @P0 LDS R3, [R10+UR4] ;  /* 0x000000040a030984 */ /* 0x000fe80008000800 */
[----:B------:R-:W0:Y:S02]  /*0dd0*/  @P1 LDS R2, [R12+UR4+-0x4] ;  /* 0xfffffc040c021984 */ /* 0x000e240008000800 */
[----:B0-----:R-:W-:-:S05]  /*0de0*/  IADD3 R3, PT, PT, R2, R3, R0 ;  /* 0x0000000302037210 */ /* 0x001fca0007ffe000 */
[----:B------:R-:W-:Y:S01]  /*0df0*/  STG.E desc[UR6][R6.64], R3 ;  /* 0x0000000306007986 */ /* 0x000fe2000c101906 */
[----:B------:R-:W-:Y:S05]  /*0e00*/  EXIT ;  /* 0x000000000000794d */ /* 0x000fea0003800000 */
.L_x_1:
[----:B-----5:R-:W-:Y:S02]  /*0e10*/  IMAD.MOV.U32 R20, RZ, RZ, R18 ;  /* 0x000000ffff147224 */ /* 0x020fe400078e0012 */
[----:B------:R-:W-:Y:S02]  /*0e20*/  IMAD.MOV.U32 R5, RZ, RZ, 0x1 ;  /* 0x00000001ff057424 */ /* 0x000fe400078e00ff */
[----:B------:R-:W-:Y:S02]  /*0e30*/  IMAD.MOV.U32 R4, RZ, RZ, RZ ;  /* 0x000000ffff047224 */ /* 0x000fe400078e00ff */
[----:B------:R-:W-:-:S07]  /*0e40*/  IMAD.MOV.U32 R19, RZ, RZ, -0x1 ;  /* 0xffffffffff137424 */ /* 0x000fce00078e00ff */
[----:B01----:R-:W-:Y:S05]  /*0e50*/  WARPSYNC.COLLECTIVE R19, `(.L_x_18) ;  /* 0x0000000013087348 */ /* 0x003fea0003c00000 */
[----:B------:R2:W3:Y:S02]  /*0e60*/  SHFL.UP P0, R21, R20, R5, R4 ;  /* 0x0400000514157389 */ /* 0x0004e40000000004 */
[----:B0123--:R-:W-:Y:S05]  /*0e70*/  ENDCOLLECTIVE ;  /* 0x000000000000791b */ /* 0x00ffea0003800000 */
.L_x_18:
[----:B------:R-:W-:Y:S01]  /*0e80*/  IMAD.MOV.U32 R5, RZ, RZ, 0x2 ;  /* 0x00000002ff057424 */ /* 0x000fe200078e00ff */
[----:B------:R-:W-:-:S05]  /*0e90*/  SEL R21, R21, RZ, P6 ;  /* 0x000000ff15157207 */ /* 0x000fca0003000000 */
[----:B------:R-:W-:-:S07]  /*0ea0*/  IMAD.IADD R20, R18, 0x1, R21 ;  /* 0x0000000112147824 */ /* 0x000fce00078e0215 */
[----:B------:R-:W-:Y:S05]  /*0eb0*/  WARPSYNC.COLLECTIVE R19, `(.L_x_19) ;  /* 0x0000000013087348 */ /* 0x000fea0003c00000 */
[----:B------:R0:W1:Y:S02]  /*0ec0*/  SHFL.UP P0, R21, R20, R5, R4 ;  /* 0x0400000514157389 */ /* 0x0000640000000004 */
[----:B01----:R-:W-:Y:S05]  /*0ed0*/  ENDCOLLECTIVE ;  /* 0x000000000000791b */ /* 0x003fea0003800000 */
.L_x_19:
[----:B------:R-:W-:Y:S01]  /*0ee0*/  IMAD.MOV.U32 R5, RZ, RZ, 0x4 ;  /* 0x00000004ff057424 */ /* 0x000fe200078e00ff */
[----:B------:R-:W-:-:S05]  /*0ef0*/  SEL R21, R21, RZ, P5 ;  /* 0x000000ff15157207 */ /* 0x000fca0002800000 */
[----:B------:R-:W-:-:S04]  /*0f00*/  IMAD.IADD R23, R20, 0x1, R21 ;  /* 0x0000000114177824 */ /* 0x000fc800078e0215 */
[----:B------:R-:W-:-:S07]  /*0f10*/  IMAD.MOV.U32 R20, RZ, RZ, R23 ;  /* 0x000000ffff147224 */ /* 0x000fce00078e0017 */
[----:B------:R-:W-:Y:S05]  /*0f20*/  WARPSYNC.COLLECTIVE R19, `(.L_x_20) ;  /* 0x0000000013087348 */ /* 0x000fea0003c00000 */
[----:B------:R0:W1:Y:S02]  /*0f30*/  SHFL.UP P0, R21, R20, R5, R4 ;  /* 0x0400000514157389 */ /* 0x0000640000000004 */
[----:B01----:R-:W-:Y:S05]  /*0f40*/  ENDCOLLECTIVE ;  /* 0x000000000000791b */ /* 0x003fea0003800000 */
.L_x_20:
[----:B------:R-:W-:Y:S01]  /*0f50*/  IMAD.MOV.U32 R5, RZ, RZ, 0x8 ;  /* 0x00000008ff057424 */ /* 0x000fe200078e00ff */
[----:B------:R-:W-:-:S05]  /*0f60*/  SEL R24, R21, RZ, P4 ;  /* 0x000000ff15187207 */ /* 0x000fca0002000000 */
[----:B------:R-:W-:-:S05]  /*0f70*/  IMAD.IADD R24, R23, 0x1, R24 ;  /* 0x0000000117187824 */ /* 0x000fca00078e0218 */
[----:B------:R-:W-:-:S07]  /*0f80*/  MOV R20, R24 ;  /* 0x0000001800147202 */ /* 0x000fce0000000f00 */
[----:B------:R-:W-:Y:S05]  /*0f90*/  WARPSYNC.COLLECTIVE R19, `(.L_x_21) ;  /* 0x0000000013087348 */ /* 0x000fea0003c00000 */
[----:B------:R0:W1:Y:S02]  /*0fa0*/  SHFL.UP P0, R21, R20, R5, R4 ;  /* 0x0400000514157389 */ /* 0x0000640000000004 */
[----:B01----:R-:W-:Y:S05]  /*0fb0*/  ENDCOLLECTIVE ;  /* 0x000000000000791b */ /* 0x003fea0003800000 */
.L_x_21:
[----:B------:R-:W-:Y:S01]  /*0fc0*/  IMAD.MOV.U32 R5, RZ, RZ, 0x10 ;  /* 0x00000010ff057424 */ /* 0x000fe200078e00ff */
[----:B------:R-:W-:-:S05]  /*0fd0*/  SEL R21, R21, RZ, P3 ;  /* 0x000000ff15157207 */ /* 0x000fca0001800000 */
[----:B------:R-:W-:-:S04]  /*0fe0*/  IMAD.IADD R18, R24, 0x1, R21 ;  /* 0x0000000118127824 */ /* 0x000fc800078e0215 */
[----:B------:R-:W-:-:S07]  /*0ff0*/  IMAD.MOV.U32 R20, RZ, RZ, R18 ;  /* 0x000000ffff147224 */ /* 0x000fce00078e0012 */
[----:B------:R-:W-:Y:S05]  /*1000*/  WARPSYNC.COLLECTIVE R19, `(.L_x_22) ;  /* 0x0000000013087348 */ /* 0x000fea0003c00000 */
[----:B------:R0:W1:Y:S02]  /*1010*/  SHFL.UP P0, R21, R20, R5, R4 ;  /* 0x0400000514157389 */ /* 0x0000640000000004 */
[----:B01----:R-:W-:Y:S05]  /*1020*/  ENDCOLLECTIVE ;  /* 0x000000000000791b */ /* 0x003fea0003800000 */
.L_x_22:
[----:B------:R-:W-:Y:S05]  /*1030*/  BRA `(.L_x_23) ;  /* 0xfffffff4000c7947 */ /* 0x000fea000383ffff */
.L_x_4:
[----:B------:R-:W-:Y:S02]  /*1040*/  IMAD.MOV.U32 R5, RZ, RZ, 0x1 ;  /* 0x00000001ff057424 */ /* 0x000fe400078e00ff */
[----:B------:R-:W-:-:S07]  /*1050*/  IMAD.MOV.U32 R4, RZ, RZ, RZ ;  /* 0x000000ffff047224 */ /* 0x000fce00078e00ff */
[----:B01-3--:R-:W-:Y:S05]  /*1060*/  WARPSYNC.COLLECTIVE R19, `(.L_x_24) ;  /* 0x0000000013087348 */ /* 0x00bfea0003c00000 */
[----:B0--3--:R0:W2:Y:S02]  /*1070*/  SHFL.UP P0, R21, R20, R5, R4 ;  /* 0x0400000514157389 */ /* 0x0090a40000000004 */
[----:B012---:R-:W-:Y:S05]  /*1080*/  ENDCOLLECTIVE ;  /* 0x000000000000791b */ /* 0x007fea0003800000 */
.L_x_24:
[----:B------:R-:W-:Y:S05]  /*1090*/  BRA `(.L_x_25) ;  /* 0xfffffff400307947 */ /* 0x000fea000383ffff */
.L_x_5:
[----:B------:R-:W-:Y:S01]  /*10a0*/  BSSY B0, `(.L_x_26) ;  /* 0x0000006000007945 */ /* 0x000fe20003800000 */
[----:B------:R-:W-:Y:S02]  /*10b0*/  IMAD.MOV.U32 R5, RZ, RZ, 0x2 ;  /* 0x00000002ff057424 */ /* 0x000fe400078e00ff */
[----:B------:R-:W-:-:S07]  /*10c0*/  IMAD.MOV.U32 R4, RZ, RZ, RZ ;  /* 0x000000ffff047224 */ /* 0x000fce00078e00ff */
[----:B-1----:R-:W-:Y:S05]  /*10d0*/  WARPSYNC.COLLECTIVE R19, `(.L_x_27) ;  /* 0x0000000013087348 */ /* 0x002fea0003c00000 */
[----:B------:R0:W2:Y:S02]  /*10e0*/  SHFL.UP P0, R21, R20, R5, R4 ;  /* 0x0400000514157389 */ /* 0x0000a40000000004 */
[----:B012---:R-:W-:Y:S05]  /*10f0*/  ENDCOLLECTIVE ;  /* 0x000000000000791b */ /* 0x007fea0003800000 */
.L_x_27:
[----:B------:R-:W-:Y:S05]  /*1100*/  BSYNC B0 ;  /* 0x0000000000007941 */ /* 0x000fea0003800000 */
.L_x_26:
[----:B------:R-:W-:Y:S05]  /*1110*/  BRA `(.L_x_28) ;  /* 0xfffffff400307947 */ /* 0x000fea000383ffff */
.L_x_6:
[----:B------:R-:W-:Y:S01]  /*1120*/  BSSY B0, `(.L_x_29) ;  /* 0x0000006000007945 */ /* 0x000fe20003800000 */
[----:B------:R-:W-:Y:S02]  /*1130*/  IMAD.MOV.U32 R5, RZ, RZ, 0x4 ;  /* 0x00000004ff057424 */ /* 0x000fe400078e00ff */
[----:B------:R-:W-:-:S07]  /*1140*/  IMAD.MOV.U32 R4, RZ, RZ, RZ ;  /* 0x000000ffff047224 */ /* 0x000fce00078e00ff */
[----:B-1----:R-:W-:Y:S05]  /*1150*/  WARPSYNC.COLLECTIVE R19, `(.L_x_30) ;  /* 0x0000000013087348 */ /* 0x002fea0003c00000 */
[----:B------:R0:W2:Y:S02]  /*1160*/  SHFL.UP P0, R21, R20, R5, R4 ;  /* 0x0400000514157389 */ /* 0x0000a40000000004 */
[----:B012---:R-:W-:Y:S05]  /*1170*/  ENDCOLLECTIVE ;  /* 0x000000000000791b */ /* 0x007fea0003800000 */
.L_x_30:
[----:B------:R-:W-:Y:S05]  /*1180*/  BSYNC B0 ;  /* 0x0000000000007941 */ /* 0x000fea0003800000 */
.L_x_29:
[----:B------:R-:W-:Y:S05]  /*1190*/  BRA `(.L_x_31) ;  /* 0xfffffff400307947 */ /* 0x000fea000383ffff */
.L_x_7:
[----:B------:R-:W-:Y:S01]  /*11a0*/  HFMA2 R4, -RZ, RZ, 0, 0 ;  /* 0x00000000ff047431 */ /* 0x000fe200000001ff */
[----:B------:R-:W-:Y:S01]  /*11b0*/  BSSY B0, `(.L_x_32) ;  /* 0x0000005000007945 */ /* 0x000fe20003800000 */
[----:B------:R-:W-:-:S07]  /*11c0*/  IMAD.MOV.U32 R5, RZ, RZ, 0x8 ;  /* 0x00000008ff057424 */ /* 0x000fce00078e00ff */
[----:B-1----:R-:W-:Y:S05]  /*11d0*/  WARPSYNC.COLLECTIVE R19, `(.L_x_33) ;  /* 0x0000000013087348 */ /* 0x002fea0003c00000 */
[----:B------:R0:W2:Y:S02]  /*11e0*/  SHFL.UP P0, R21, R20, R5, R4 ;  /* 0x0400000514157389 */ /* 0x0000a40000000004 */
[----:B012---:R-:W-:Y:S05]  /*11f0*/  ENDCOLLECTIVE ;  /* 0x000000000000791b */ /* 0x007fea0003800000 */
.L_x_33:
[----:B------:R-:W-:Y:S05]  /*1200*/  BSYNC B0 ;  /* 0x0000000000007941 */ /* 0x000fea0003800000 */
.L_x_32:
[----:B------:R-:W-:Y:S05]  /*1210*/  BRA `(.L_x_34) ;  /* 0xfffffff400307947 */ /* 0x000fea000383ffff */
.L_x_8:
[----:B------:R-:W-:Y:S01]  /*1220*/  BSSY B0, `(.L_x_35) ;  /* 0x0000006000007945 */ /* 0x000fe20003800000 */
[----:B------:R-:W-:Y:S02]  /*1230*/  IMAD.MOV.U32 R5, RZ, RZ, 0x10 ;  /* 0x00000010ff057424 */ /* 0x000fe400078e00ff */
[----:B------:R-:W-:-:S07]  /*1240*/  IMAD.MOV.U32 R4, RZ, RZ, RZ ;  /* 0x000000ffff047224 */ /* 0x000fce00078e00ff */
[----:B-1----:R-:W-:Y:S05]  /*1250*/  WARPSYNC.COLLECTIVE R19, `(.L_x_36) ;  /* 0x0000000013087348 */ /* 0x002fea0003c00000 */
[----:B------:R0:W2:Y:S02]  /*1260*/  SHFL.UP P0, R21, R20, R5, R4 ;  /* 0x0400000514157389 */ /* 0x0000a40000000004 */
[----:B012---:R-:W-:Y:S05]  /*1270*/  ENDCOLLECTIVE ;  /* 0x000000000000791b */ /* 0x007fea0003800000 */
.L_x_36:
[----:B------:R-:W-:Y:S05]  /*1280*/  BSYNC B0 ;  /* 0x0000000000007941 */ /* 0x000fea0003800000 */
.L_x_35:
[----:B------:R-:W-:Y:S05]  /*1290*/  BRA `(.L_x_37) ;  /* 0xfffffff400307947 */ /* 0x000fea000383ffff */
.L_x_10:
[----:B----45:R-:W-:Y:S01]  /*12a0*/  IMAD.MOV.U32 R20, RZ, RZ, R15 ;  /* 0x000000ffff147224 */ /* 0x030fe200078e000f */
[C---:B------:R-:W-:Y:S01]  /*12b0*/  ISETP.NE.AND P5, PT, R22.reuse, RZ, PT ;  /* 0x000000ff1600720c */ /* 0x040fe20003fa5270 */
[----:B--2---:R-:W-:Y:S01]  /*12c0*/  IMAD.MOV.U32 R5, RZ, RZ, 0x1 ;  /* 0x00000001ff057424 */ /* 0x004fe200078e00ff */
[C---:B------:R-:W-:Y:S01]  /*12d0*/  ISETP.GE.U32.AND P1, PT, R22.reuse, 0x2, PT ;  /* 0x000000021600780c */ /* 0x040fe20003f26070 */
[----:B------:R-:W-:Y:S01]  /*12e0*/  IMAD.MOV.U32 R4, RZ, RZ, RZ ;  /* 0x000000ffff047224 */ /* 0x000fe200078e00ff */
[C---:B------:R-:W-:Y:S01]  /*12f0*/  ISETP.GE.U32.AND P2, PT, R22.reuse, 0x4, PT ;  /* 0x000000041600780c */ /* 0x040fe20003f46070 */
[----:B------:R-:W-:Y:S01]  /*1300*/  IMAD.MOV.U32 R19, RZ, RZ, -0x1 ;  /* 0xffffffffff137424 */ /* 0x000fe200078e00ff */
[----:B------:R-:W-:-:S13]  /*1310*/  ISETP.GE.U32.AND P3, PT, R22, 0x8, PT ;  /* 0x000000081600780c */ /* 0x000fda0003f66070 */
[----:B01----:R-:W-:Y:S05]  /*1320*/  WARPSYNC.COLLECTIVE R19, `(.L_x_38) ;  /* 0x0000000013087348 */ /* 0x003fea0003c00000 */
[----:B------:R2:W3:Y:S02]  /*1330*/  SHFL.UP P0, R21, R20, R5, R4 ;  /* 0x0400000514157389 */ /* 0x0004e40000000004 */
[----:B0123--:R-:W-:Y:S05]  /*1340*/  ENDCOLLECTIVE ;  /* 0x000000000000791b */ /* 0x00ffea0003800000 */
.L_x_38:
[----:B------:R-:W-:Y:S01]  /*1350*/  IMAD.MOV.U32 R5, RZ, RZ, 0x2 ;  /* 0x00000002ff057424 */ /* 0x000fe200078e00ff */
[----:B------:R-:W-:-:S05]  /*1360*/  SEL R2, R21, RZ, P5 ;  /* 0x000000ff15027207 */ /* 0x000fca0002800000 */
[----:B------:R-:W-:-:S04]  /*1370*/  IMAD.IADD R2, R2, 0x1, R15 ;  /* 0x0000000102027824 */ /* 0x000fc800078e020f */
[----:B------:R-:W-:-:S07]  /*1380*/  IMAD.MOV.U32 R20, RZ, RZ, R2 ;  /* 0x000000ffff147224 */ /* 0x000fce00078e0002 */
[----:B------:R-:W-:Y:S05]  /*1390*/  WARPSYNC.COLLECTIVE R19, `(.L_x_39) ;  /* 0x0000000013087348 */ /* 0x000fea0003c00000 */
[----:B------:R0:W1:Y:S02]  /*13a0*/  SHFL.UP P0, R21, R20, R5, R4 ;  /* 0x0400000514157389 */ /* 0x0000640000000004 */
[----:B01----:R-:W-:Y:S05]  /*13b0*/  ENDCOLLECTIVE ;  /* 0x000000000000791b */ /* 0x003fea0003800000 */
.L_x_39:
[----:B------:R-:W-:Y:S02]  /*13c0*/  MOV R5, 0x4 ;  /* 0x0000000400057802 */ /* 0x000fe40000000f00 */
[----:B------:R-:W-:-:S05]  /*13d0*/  SEL R3, R21, RZ, P1 ;  /* 0x000000ff15037207 */ /* 0x000fca0000800000 */
[----:B------:R-:W-:-:S04]  /*13e0*/  IMAD.IADD R3, R2, 0x1, R3 ;  /* 0x0000000102037824 */ /* 0x000fc800078e0203 */
[----:B------:R-:W-:-:S07]  /*13f0*/  IMAD.MOV.U32 R20, RZ, RZ, R3 ;  /* 0x000000ffff147224 */ /* 0x000fce00078e0003 */
[----:B------:R-:W-:Y:S05]  /*1400*/  WARPSYNC.COLLECTIVE R19, `(.L_x_40) ;  /* 0x0000000013087348 */ /* 0x000fea0003c00000 */
[----:B------:R0:W1:Y:S02]  /*1410*/  SHFL.UP P0, R21, R20, R5, R4 ;  /* 0x0400000514157389 */ /* 0x0000640000000004 */
[----:B01----:R-:W-:Y:S05]  /*1420*/  ENDCOLLECTIVE ;  /* 0x000000000000791b */ /* 0x003fea0003800000 */
.L_x_40:
[----:B------:R-:W-:Y:S01]  /*1430*/  IMAD.MOV.U32 R5, RZ, RZ, 0x8 ;  /* 0x00000008ff057424 */ /* 0x000fe200078e00ff */
[----:B------:R-:W-:-:S05]  /*1440*/  SEL R2, R21, RZ, P2 ;  /* 0x000000ff15027207 */ /* 0x000fca0001000000 */
[----:B------:R-:W-:-:S04]  /*1450*/  IMAD.IADD R15, R3, 0x1, R2 ;  /* 0x00000001030f7824 */ /* 0x000fc800078e0202 */
[----:B------:R-:W-:-:S07]  /*1460*/  IMAD.MOV.U32 R20, RZ, RZ, R15 ;  /* 0x000000ffff147224 */ /* 0x000fce00078e000f */
[----:B------:R-:W-:Y:S05]  /*1470*/  WARPSYNC.COLLECTIVE R19, `(.L_x_41) ;  /* 0x0000000013087348 */ /* 0x000fea0003c00000 */
[----:B------:R0:W1:Y:S02]  /*1480*/  SHFL.UP P0, R21, R20, R5, R4 ;  /* 0x0400000514157389 */ /* 0x0000640000000004 */
[----:B01----:R-:W-:Y:S05]  /*1490*/  ENDCOLLECTIVE ;  /* 0x000000000000791b */ /* 0x003fea0003800000 */
.L_x_41:
[----:B------:R-:W-:Y:S01]  /*14a0*/  IMAD.MOV.U32 R5, RZ, RZ, 0x10 ;  /* 0x00000010ff057424 */ /* 0x000fe200078e00ff */
[----:B------:R-:W-:-:S05]  /*14b0*/  SEL R2, R21, RZ, P3 ;  /* 0x000000ff15027207 */ /* 0x000fca0001800000 */
[----:B------:R-:W-:-:S04]  /*14c0*/  IMAD.IADD R2, R15, 0x1, R2 ;  /* 0x000000010f027824 */ /* 0x000fc800078e0202 */
[----:B------:R-:W-:-:S07]  /*14d0*/  IMAD.MOV.U32 R20, RZ, RZ, R2 ;  /* 0x000000ffff147224 */ /* 0x000fce00078e0002 */
[----:B------:R-:W-:Y:S05]  /*14e0*/  WARPSYNC.COLLECTIVE R19, `(.L_x_42) ;  /* 0x0000000013087348 */ /* 0x000fea0003c00000 */
[----:B------:R0:W1:Y:S02]  /*14f0*/  SHFL.UP P0, R21, R20, R5, R4 ;  /* 0x0400000514157389 */ /* 0x0000640000000004 */
[----:B01----:R-:W-:Y:S05]  /*1500*/  ENDCOLLECTIVE ;  /* 0x000000000000791b */ /* 0x003fea0003800000 */
.L_x_42:
[----:B------:R-:W-:Y:S05]  /*1510*/  BRA `(.L_x_43) ;  /* 0xfffffff400407947 */ /* 0x000fea000383ffff */
.L_x_13:
[----:B--2-4-:R-:W-:Y:S02]  /*1520*/  IMAD.MOV.U32 R20, RZ, RZ, R2 ;  /* 0x000000ffff147224 */ /* 0x014fe400078e0002 */
[----:B------:R-:W-:Y:S02]  /*1530*/  IMAD.MOV.U32 R5, RZ, RZ, 0x1 ;  /* 0x00000001ff057424 */ /* 0x000fe400078e00ff */
[----:B------:R-:W-:-:S07]  /*1540*/  IMAD.MOV.U32 R4, RZ, RZ, RZ ;  /* 0x000000ffff047224 */ /* 0x000fce00078e00ff */
[----:B-1----:R-:W-:Y:S05]  /*1550*/  WARPSYNC.COLLECTIVE R19, `(.L_x_44) ;  /* 0x0000000013087348 */ /* 0x002fea0003c00000 */
[----:B-1----:R0:W1:Y:S02]  /*1560*/  SHFL.UP P0, R21, R20, R5, R4 ;  /* 0x0400000514157389 */ /* 0x0020640000000004 */
[----:B01----:R-:W-:Y:S05]  /*1570*/  ENDCOLLECTIVE ;  /* 0x000000000000791b */ /* 0x003fea0003800000 */
.L_x_44:
[----:B------:R-:W-:Y:S05]  /*1580*/  BRA `(.L_x_45) ;  /* 0xfffffff400687947 */ /* 0x000fea000383ffff */
.L_x_14:
[----:B------:R-:W-:Y:S01]  /*1590*/  HFMA2 R4, -RZ, RZ, 0, 0 ;  /* 0x00000000ff047431 */ /* 0x000fe200000001ff */
[----:B------:R-:W-:Y:S01]  /*15a0*/  BSSY B0, `(.L_x_46) ;  /* 0x0000006000007945 */ /* 0x000fe20003800000 */
[----:B----4-:R-:W-:Y:S02]  /*15b0*/  IMAD.MOV.U32 R20, RZ, RZ, R2 ;  /* 0x000000ffff147224 */ /* 0x010fe400078e0002 */
[----:B------:R-:W-:-:S07]  /*15c0*/  IMAD.MOV.U32 R5, RZ, RZ, 0x2 ;  /* 0x00000002ff057424 */ /* 0x000fce00078e00ff */
[----:B------:R-:W-:Y:S05]  /*15d0*/  WARPSYNC.COLLECTIVE R19, `(.L_x_47) ;  /* 0x0000000013087348 */ /* 0x000fea0003c00000 */
[----:B------:R0:W1:Y:S02]  /*15e0*/  SHFL.UP P0, R21, R20, R5, R4 ;  /* 0x0400000514157389 */ /* 0x0000640000000004 */
[----:B01----:R-:W-:Y:S05]  /*15f0*/  ENDCOLLECTIVE ;  /* 0x000000000000791b */ /* 0x003fea0003800000 */
.L_x_47:
[----:B------:R-:W-:Y:S05]  /*1600*/  BSYNC B0 ;  /* 0x0000000000007941 */ /* 0x000fea0003800000 */
.L_x_46:
[----:B------:R-:W-:Y:S05]  /*1610*/  BRA `(.L_x_48) ;  /* 0xfffffff400607947 */ /* 0x000fea000383ffff */
.L_x_15:
[----:B------:R-:W-:Y:S01]  /*1620*/  BSSY B0, `(.L_x_49) ;  /* 0x0000007000007945 */ /* 0x000fe20003800000 */
[----:B----4-:R-:W-:Y:S02]  /*1630*/  IMAD.MOV.U32 R20, RZ, RZ, R2 ;  /* 0x000000ffff147224 */ /* 0x010fe400078e0002 */
[----:B------:R-:W-:Y:S02]  /*1640*/  IMAD.MOV.U32 R5, RZ, RZ, 0x4 ;  /* 0x00000004ff057424 */ /* 0x000fe400078e00ff */
[----:B------:R-:W-:-:S07]  /*1650*/  IMAD.MOV.U32 R4, RZ, RZ, RZ ;  /* 0x000000ffff047224 */ /* 0x000fce00078e00ff */
[----:B------:R-:W-:Y:S05]  /*1660*/  WARPSYNC.COLLECTIVE R19, `(.L_x_50) ;  /* 0x0000000013087348 */ /* 0x000fea0003c00000 */
[----:B------:R0:W1:Y:S02]  /*1670*/  SHFL.UP P0, R21, R20, R5, R4 ;  /* 0x0400000514157389 */ /* 0x0000640000000004 */
[----:B01----:R-:W-:Y:S05]  /*1680*/  ENDCOLLECTIVE ;  /* 0x000000000000791b */ /* 0x003fea0003800000 */
.L_x_50:
[----:B------:R-:W-:Y:S05]  /*1690*/  BSYNC B0 ;  /* 0x0000000000007941 */ /* 0x000fea0003800000 */
.L_x_49:
[----:B------:R-:W-:Y:S05]  /*16a0*/  BRA `(.L_x_51) ;  /* 0xfffffff400587947 */ /* 0x000fea000383ffff */
.L_x_16:
[----:B------:R-:W-:Y:S01]  /*16b0*/  BSSY B0, `(.L_x_52) ;  /* 0x0000007000007945 */ /* 0x000fe20003800000 */
[----:B----4-:R-:W-:Y:S02]  /*16c0*/  IMAD.MOV.U32 R20, RZ, RZ, R2 ;  /* 0x000000ffff147224 */ /* 0x010fe400078e0002 */
[----:B------:R-:W-:Y:S02]  /*16d0*/  IMAD.MOV.U32 R5, RZ, RZ, 0x8 ;  /* 0x00000008ff057424 */ /* 0x000fe400078e00ff */
[----:B------:R-:W-:-:S07]  /*16e0*/  IMAD.MOV.U32 R4, RZ, RZ, RZ ;  /* 0x000000ffff047224 */ /* 0x000fce00078e00ff */
[----:B------:R-:W-:Y:S05]  /*16f0*/  WARPSYNC.COLLECTIVE R19, `(.L_x_53) ;  /* 0x0000000013087348 */ /* 0x000fea0003c00000 */
[----:B------:R0:W1:Y:S02]  /*1700*/  SHFL.UP P0, R21, R20, R5, R4 ;  /* 0x0400000514157389 */ /* 0x0000640000000004 */
[----:B01----:R-:W-:Y:S05]  /*1710*/  ENDCOLLECTIVE ;  /* 0x000000000000791b */ /* 0x003fea0003800000 */
.L_x_53:
[----:B------:R-:W-:Y:S05]  /*1720*/  BSYNC B0 ;  /* 0x0000000000007941 */ /* 0x000fea0003800000 */
.L_x_52:
[----:B------:R-:W-:Y:S05]  /*1730*/  BRA `(.L_x_54) ;  /* 0xfffffff400507947 */ /* 0x000fea000383ffff */
.L_x_17:
[----:B------:R-:W-:Y:S01]  /*1740*/  BSSY B0, `(.L_x_55) ;  /* 0x0000007000007945 */ /* 0x000fe20003800000 */
[----:B----4-:R-:W-:Y:S02]  /*1750*/  IMAD.MOV.U32 R20, RZ, RZ, R2 ;  /* 0x000000ffff147224 */ /* 0x010fe400078e0002 */
[----:B------:R-:W-:Y:S02]  /*1760*/  IMAD.MOV.U32 R5, RZ, RZ, 0x10 ;  /* 0x00000010ff057424 */ /* 0x000fe400078e00ff */
[----:B------:R-:W-:-:S07]  /*1770*/  IMAD.MOV.U32 R4, RZ, RZ, RZ ;  /* 0x000000ffff047224 */ /* 0x000fce00078e00ff */
[----:B------:R-:W-:Y:S05]  /*1780*/  WARPSYNC.COLLECTIVE R19, `(.L_x_56) ;  /* 0x0000000013087348 */ /* 0x000fea0003c00000 */
[----:B------:R0:W1:Y:S02]  /*1790*/  SHFL.UP P0, R21, R20, R5, R4 ;  /* 0x0400000514157389 */ /* 0x0000640000000004 */
[----:B01----:R-:W-:Y:S05]  /*17a0*/  ENDCOLLECTIVE ;  /* 0x000000000000791b */ /* 0x003fea0003800000 */
.L_x_56:
[----:B------:R-:W-:Y:S05]  /*17b0*/  BSYNC B0 ;  /* 0x0000000000007941 */ /* 0x000fea0003800000 */
.L_x_55:
[----:B------:R-:W-:Y:S05]  /*17c0*/  BRA `(.L_x_57) ;  /* 0xfffffff400487947 */ /* 0x000fea000383ffff */
.L_x_58:
[----:B------:R-:W-:-:S00]  /*17d0*/  BRA `(.L_x_58) ;  /* 0xfffffffc00fc7947 */ /* 0x000fc0000383ffff */
[----:B------:R-:W-:-:S00]  /*17e0*/  NOP ;  /* 0x0000000000007918 */ /* 0x000fc00000000000 */
        /* <DEDUP_REMOVED lines=9> */
.L_x_59:


//--------------------- .nv.shared._Z9RadixScanPjj --------------------------
	.section	.nv.shared._Z9RadixScanPjj,"aw",@nobits
	.sectionflags	@""
	.align	16
	.zero		1024


//--------------------- .nv.shared.reserved.0     --------------------------
	.section	.nv.shared.reserved.0,"aw",@nobits
	.weak		__nv_reservedSMEM_offset_0_alias
	.size		__nv_reservedSMEM_offset_0_alias, 0, 64
	.other		__nv_reservedSMEM_offset_0_alias,@"STO_CUDA_RESERVED_SHARED STV_DEFAULT"
__nv_reservedSMEM_offset_0_alias:
	.zero		0
	.zero		64


//--------------------- .nv.constant0._Z9RadixScanPjj --------------------------
	.section	.nv.constant0._Z9RadixScanPjj,"a",@progbits
	.sectionflags	@""
	.align	4
.nv.constant0._Z9RadixScanPjj:
	.zero		908


//--------------------- SYMBOLS --------------------------

	.type		.nv.reservedSmem.offset0,@object
	.size		.nv.reservedSmem.offset0,0x4
	.type		.nv.reservedSmem.cap,@object
	.size		.nv.reservedSmem.cap,0x4
